//
// Generated by NVIDIA NVVM Compiler
//
// Compiler Build ID: CL-36424714
// Cuda compilation tools, release 13.0, V13.0.88
// Based on NVVM 20.0.0
//

.version 9.0
.target sm_100
.address_size 64

	// .globl	scaleSwapTranspose_opt
// _ZZ22scaleSwapTranspose_optE5tileR has been demoted
// _ZZ22scaleSwapTranspose_optE5tileG has been demoted
// _ZZ22scaleSwapTranspose_optE5tileB has been demoted

.visible .entry scaleSwapTranspose_opt(
	.param .u64 .ptr .align 1 scaleSwapTranspose_opt_param_0,
	.param .u64 .ptr .align 1 scaleSwapTranspose_opt_param_1,
	.param .f32 scaleSwapTranspose_opt_param_2,
	.param .f32 scaleSwapTranspose_opt_param_3,
	.param .u32 scaleSwapTranspose_opt_param_4
)
{
	.reg .pred 	%p<3>;
	.reg .b16 	%rs<7>;
	.reg .b32 	%r<41>;
	.reg .b32 	%f<12>;
	.reg .b64 	%rd<12>;
	// demoted variable
	.shared .align 4 .b8 _ZZ22scaleSwapTranspose_optE5tileR[4224];
	// demoted variable
	.shared .align 4 .b8 _ZZ22scaleSwapTranspose_optE5tileG[4224];
	// demoted variable
	.shared .align 4 .b8 _ZZ22scaleSwapTranspose_optE5tileB[4224];
	ld.param.u64 	%rd1, [scaleSwapTranspose_opt_param_0];
	ld.param.u64 	%rd2, [scaleSwapTranspose_opt_param_1];
	ld.param.f32 	%f1, [scaleSwapTranspose_opt_param_2];
	ld.param.f32 	%f2, [scaleSwapTranspose_opt_param_3];
	ld.param.u32 	%r9, [scaleSwapTranspose_opt_param_4];
	mov.u32 	%r10, %ctaid.x;
	shl.b32 	%r1, %r10, 5;
	mov.u32 	%r2, %tid.x;
	add.s32 	%r3, %r1, %r2;
	mov.u32 	%r11, %ctaid.y;
	shl.b32 	%r4, %r11, 5;
	mov.u32 	%r5, %tid.y;
	add.s32 	%r6, %r4, %r5;
	max.s32 	%r12, %r6, %r3;
	setp.ge.s32 	%p1, %r12, %r9;
	@%p1 bra 	$L__BB0_2;
	cvta.to.global.u64 	%rd3, %rd1;
	mad.lo.s32 	%r13, %r9, %r6, %r3;
	mul.lo.s32 	%r14, %r13, 3;
	cvt.s64.s32 	%rd4, %r14;
	add.s64 	%rd5, %rd3, %rd4;
	ld.global.nc.u8 	%rs1, [%rd5];
	cvt.u16.u8 	%rs2, %rs1;
	cvt.rn.f32.u16 	%f3, %rs2;
	fma.rn.f32 	%f4, %f1, %f3, %f2;
	ld.global.nc.u8 	%rs3, [%rd5+1];
	cvt.u16.u8 	%rs4, %rs3;
	cvt.rn.f32.u16 	%f5, %rs4;
	fma.rn.f32 	%f6, %f1, %f5, %f2;
	ld.global.nc.u8 	%rs5, [%rd5+2];
	cvt.u16.u8 	%rs6, %rs5;
	cvt.rn.f32.u16 	%f7, %rs6;
	fma.rn.f32 	%f8, %f1, %f7, %f2;
	mul.lo.s32 	%r15, %r5, 132;
	mov.u32 	%r16, _ZZ22scaleSwapTranspose_optE5tileR;
	add.s32 	%r17, %r16, %r15;
	shl.b32 	%r18, %r2, 2;
	add.s32 	%r19, %r17, %r18;
	st.shared.f32 	[%r19], %f8;
	mov.u32 	%r20, _ZZ22scaleSwapTranspose_optE5tileG;
	add.s32 	%r21, %r20, %r15;
	add.s32 	%r22, %r21, %r18;
	st.shared.f32 	[%r22], %f6;
	mov.u32 	%r23, _ZZ22scaleSwapTranspose_optE5tileB;
	add.s32 	%r24, %r23, %r15;
	add.s32 	%r25, %r24, %r18;
	st.shared.f32 	[%r25], %f4;
$L__BB0_2:
	bar.sync 	0;
	add.s32 	%r7, %r1, %r5;
	add.s32 	%r26, %r4, %r2;
	max.s32 	%r27, %r7, %r26;
	setp.ge.s32 	%p2, %r27, %r9;
	@%p2 bra 	$L__BB0_4;
	mad.lo.s32 	%r28, %r9, %r7, %r26;
	mul.lo.s32 	%r29, %r9, %r9;
	mul.lo.s32 	%r30, %r2, 132;
	mov.u32 	%r31, _ZZ22scaleSwapTranspose_optE5tileR;
	add.s32 	%r32, %r31, %r30;
	shl.b32 	%r33, %r5, 2;
	add.s32 	%r34, %r32, %r33;
	ld.shared.f32 	%f9, [%r34];
	cvta.to.global.u64 	%rd6, %rd2;
	mul.wide.s32 	%rd7, %r28, 4;
	add.s64 	%rd8, %rd6, %rd7;
	st.global.f32 	[%rd8], %f9;
	mov.u32 	%r35, _ZZ22scaleSwapTranspose_optE5tileG;
	add.s32 	%r36, %r35, %r30;
	add.s32 	%r37, %r36, %r33;
	ld.shared.f32 	%f10, [%r37];
	mul.wide.u32 	%rd9, %r29, 4;
	add.s64 	%rd10, %rd8, %rd9;
	st.global.f32 	[%rd10], %f10;
	mov.u32 	%r38, _ZZ22scaleSwapTranspose_optE5tileB;
	add.s32 	%r39, %r38, %r30;
	add.s32 	%r40, %r39, %r33;
	ld.shared.f32 	%f11, [%r40];
	add.s64 	%rd11, %rd10, %rd9;
	st.global.f32 	[%rd11], %f11;
$L__BB0_4:
	ret;

}


// ===== COMPILED SASS (sm_100) =====

	.target	sm_100

	.elftype	@"ET_EXEC"


//--------------------- .note.nv.tkinfo           --------------------------
	.section	.note.nv.tkinfo,"",@"SHT_NOTE"
	.sectionflags	@"SHF_NOTE_NV_TKINFO"
	.tkinfo
        /*0018*/ 	.word	0x00000002
        /*0030*/ 	.string	""
        /*0030*/ 	.string	"ptxas"
        /*0030*/ 	.string	"Cuda compilation tools, release 13.0, V13.0.88"
        /*0030*/ 	.string	"Build cuda_13.0.r13.0/compiler.36424714_0"
        /*0030*/ 	.string	"-arch sm_100 -m 64 "



//--------------------- .note.nv.cuinfo           --------------------------
	.section	.note.nv.cuinfo,"",@"SHT_NOTE"
	.sectionflags	@"SHF_NOTE_NV_CUINFO"
        /*0018*/ 	.short	0x0002
        /*001a*/ 	.short	0x0064
        /*001c*/ 	.short	0x0082
	.zero		2


//--------------------- .nv.info                  --------------------------
	.section	.nv.info,"",@"SHT_CUDA_INFO"
	.align	4


	//----- nvinfo : EIATTR_REGCOUNT
	.align		4
        /*0000*/ 	.byte	0x04, 0x2f
        /*0002*/ 	.short	(.L_1 - .L_0)
	.align		4
.L_0:
        /*0004*/ 	.word	index@(scaleSwapTranspose_opt)
        /*0008*/ 	.word	0x00000015


	//----- nvinfo : EIATTR_FRAME_SIZE
	.align		4
.L_1:
        /*000c*/ 	.byte	0x04, 0x11
        /*000e*/ 	.short	(.L_3 - .L_2)
	.align		4
.L_2:
        /*0010*/ 	.word	index@(scaleSwapTranspose_opt)
        /*0014*/ 	.word	0x00000000


	//----- nvinfo : EIATTR_MIN_STACK_SIZE
	.align		4
.L_3:
        /*0018*/ 	.byte	0x04, 0x12
        /*001a*/ 	.short	(.L_5 - .L_4)
	.align		4
.L_4:
        /*001c*/ 	.word	index@(scaleSwapTranspose_opt)
        /*0020*/ 	.word	0x00000000
.L_5:


//--------------------- .nv.compat                --------------------------
	.section	.nv.compat,"",@"SHT_CUDA_COMPAT_INFO"
	.align	4
        /*0000*/ 	.byte	0x02, 0x09, 0x00, 0x00, 0x02, 0x02, 0x01, 0x00, 0x02, 0x05, 0x05, 0x00, 0x03, 0x07, 0x01, 0x01
        /*0010*/ 	.byte	0x02, 0x03, 0x00, 0x00, 0x02, 0x06, 0x01, 0x00, 0x04, 0x0b, 0x08, 0x00, 0x09, 0x00, 0x00, 0x00
        /*0020*/ 	.byte	0x00, 0x00, 0x00, 0x00


//--------------------- .nv.info.scaleSwapTranspose_opt --------------------------
	.section	.nv.info.scaleSwapTranspose_opt,"",@"SHT_CUDA_INFO"
	.sectionflags	@""
	.align	4


	//----- nvinfo : EIATTR_CUDA_API_VERSION
	.align		4
        /*0000*/ 	.byte	0x04, 0x37
        /*0002*/ 	.short	(.L_7 - .L_6)
.L_6:
        /*0004*/ 	.word	0x00000082


	//----- nvinfo : EIATTR_KPARAM_INFO
	.align		4
.L_7:
        /*0008*/ 	.byte	0x04, 0x17
        /*000a*/ 	.short	(.L_9 - .L_8)
.L_8:
        /*000c*/ 	.word	0x00000000
        /*0010*/ 	.short	0x0004
        /*0012*/ 	.short	0x0018
        /*0014*/ 	.byte	0x00, 0xf0, 0x11, 0x00


	//----- nvinfo : EIATTR_KPARAM_INFO
	.align		4
.L_9:
        /*0018*/ 	.byte	0x04, 0x17
        /*001a*/ 	.short	(.L_11 - .L_10)
.L_10:
        /*001c*/ 	.word	0x00000000
        /*0020*/ 	.short	0x0003
        /*0022*/ 	.short	0x0014
        /*0024*/ 	.byte	0x00, 0xf0, 0x11, 0x00


	//----- nvinfo : EIATTR_KPARAM_INFO
	.align		4
.L_11:
        /*0028*/ 	.byte	0x04, 0x17
        /*002a*/ 	.short	(.L_13 - .L_12)
.L_12:
        /*002c*/ 	.word	0x00000000
        /*0030*/ 	.short	0x0002
        /*0032*/ 	.short	0x0010
        /*0034*/ 	.byte	0x00, 0xf0, 0x11, 0x00


	//----- nvinfo : EIATTR_KPARAM_INFO
	.align		4
.L_13:
        /*0038*/ 	.byte	0x04, 0x17
        /*003a*/ 	.short	(.L_15 - .L_14)
.L_14:
        /*003c*/ 	.word	0x00000000
        /*0040*/ 	.short	0x0001
        /*0042*/ 	.short	0x0008
        /*0044*/ 	.byte	0x00, 0xf5, 0x21, 0x00


	//----- nvinfo : EIATTR_KPARAM_INFO
	.align		4
.L_15:
        /*0048*/ 	.byte	0x04, 0x17
        /*004a*/ 	.short	(.L_17 - .L_16)
.L_16:
        /*004c*/ 	.word	0x00000000
        /*0050*/ 	.short	0x0000
        /*0052*/ 	.short	0x0000
        /*0054*/ 	.byte	0x00, 0xf5, 0x21, 0x00


	//----- nvinfo : EIATTR_SPARSE_MMA_MASK
	.align		4
.L_17:
        /*0058*/ 	.byte	0x03, 0x50
        /*005a*/ 	.short	0x0000


	//----- nvinfo : EIATTR_MAXREG_COUNT
	.align		4
        /*005c*/ 	.byte	0x03, 0x1b
        /*005e*/ 	.short	0x00ff


	//----- nvinfo : EIATTR_NUM_BARRIERS
	.align		4
        /*0060*/ 	.byte	0x02, 0x4c
        /*0062*/ 	.byte	0x01
	.zero		1


	//----- nvinfo : EIATTR_MERCURY_ISA_VERSION
	.align		4
        /*0064*/ 	.byte	0x03, 0x5f
        /*0066*/ 	.short	0x0101


	//----- nvinfo : EIATTR_VRC_CTA_INIT_COUNT
	.align		4
        /*0068*/ 	.byte	0x02, 0x4a
	.zero		1
	.zero		1


	//----- nvinfo : EIATTR_EXIT_INSTR_OFFSETS
	.align		4
        /*006c*/ 	.byte	0x04, 0x1c
        /*006e*/ 	.short	(.L_19 - .L_18)


	//   ....[0]....
.L_18:
        /*0070*/ 	.word	0x00000320


	//   ....[1]....
        /*0074*/ 	.word	0x000004c0


	//----- nvinfo : EIATTR_CRS_STACK_SIZE
	.align		4
.L_19:
        /*0078*/ 	.byte	0x04, 0x1e
        /*007a*/ 	.short	(.L_21 - .L_20)
.L_20:
        /*007c*/ 	.word	0x00000000


	//----- nvinfo : EIATTR_CBANK_PARAM_SIZE
	.align		4
.L_21:
        /*0080*/ 	.byte	0x03, 0x19
        /*0082*/ 	.short	0x001c


	//----- nvinfo : EIATTR_PARAM_CBANK
	.align		4
        /*0084*/ 	.byte	0x04, 0x0a
        /*0086*/ 	.short	(.L_23 - .L_22)
	.align		4
.L_22:
        /*0088*/ 	.word	index@(.nv.constant0.scaleSwapTranspose_opt)
        /*008c*/ 	.short	0x0380
        /*008e*/ 	.short	0x001c


	//----- nvinfo : EIATTR_SW_WAR
	.align		4
.L_23:
        /*0090*/ 	.byte	0x04, 0x36
        /*0092*/ 	.short	(.L_25 - .L_24)
.L_24:
        /*0094*/ 	.word	0x00000008
.L_25:


//--------------------- .nv.callgraph             --------------------------
	.section	.nv.callgraph,"",@"SHT_CUDA_CALLGRAPH"
	.align	4
	.sectionentsize	8
	.align		4
        /*0000*/ 	.word	0x00000000
	.align		4
        /*0004*/ 	.word	0xffffffff
	.align		4
        /*0008*/ 	.word	0x00000000
	.align		4
        /*000c*/ 	.word	0xfffffffe
	.align		4
        /*0010*/ 	.word	0x00000000
	.align		4
        /*0014*/ 	.word	0xfffffffd
	.align		4
        /*0018*/ 	.word	0x00000000
	.align		4
        /*001c*/ 	.word	0xfffffffc


//--------------------- .text.scaleSwapTranspose_opt --------------------------
	.section	.text.scaleSwapTranspose_opt,"ax",@progbits
	.align	128
        .global         scaleSwapTranspose_opt
        .type           scaleSwapTranspose_opt,@function
        .size           scaleSwapTranspose_opt,(.L_x_3 - scaleSwapTranspose_opt)
        .other          scaleSwapTranspose_opt,@"STO_CUDA_ENTRY STV_DEFAULT"
scaleSwapTranspose_opt:
.text.scaleSwapTranspose_opt:
[----:B------:R-:W-:Y:S01]  /*0000*/  LDC R1, c[0x0][0x37c] ;  /* 0x0000df00ff017b82 */ /* 0x000fe20000000800 */
[----:B------:R-:W0:Y:S07]  /*0010*/  S2R R5, SR_CTAID.X ;  /* 0x0000000000057919 */ /* 0x000e2e0000002500 */
[----:B------:R-:W1:Y:S01]  /*0020*/  LDC R0, c[0x0][0x398] ;  /* 0x0000e600ff007b82 */ /* 0x000e620000000800 */
[----:B------:R-:W2:Y:S01]  /*0030*/  LDCU.64 UR4, c[0x0][0x358] ;  /* 0x00006b00ff0477ac */ /* 0x000ea20008000a00 */
[----:B------:R-:W-:Y:S01]  /*0040*/  BSSY.RECONVERGENT B0, `(.L_x_0) ;  /* 0x000002c000007945 */ /* 0x000fe20003800200 */
[----:B------:R-:W0:Y:S01]  /*0050*/  S2R R6, SR_TID.X ;  /* 0x0000000000067919 */ /* 0x000e220000002100 */
[----:B------:R-:W3:Y:S01]  /*0060*/  S2R R7, SR_TID.Y ;  /* 0x0000000000077919 */ /* 0x000ee20000002200 */
[----:B------:R-:W4:Y:S01]  /*0070*/  S2R R4, SR_CTAID.Y ;  /* 0x0000000000047919 */ /* 0x000f220000002600 */
[----:B0-----:R-:W-:-:S02]  /*0080*/  IMAD R3, R5, 0x20, R6 ;  /* 0x0000002005037824 */ /* 0x001fc400078e0206 */
[----:B---3--:R-:W-:Y:S01]  /*0090*/  IMAD R5, R5, 0x20, R7 ;  /* 0x0000002005057824 */ /* 0x008fe200078e0207 */
[C---:B----4-:R-:W-:Y:S01]  /*00a0*/  LEA R2, R4.reuse, R7, 0x5 ;  /* 0x0000000704027211 */ /* 0x050fe200078e28ff */
[----:B------:R-:W-:-:S03]  /*00b0*/  IMAD R4, R4, 0x20, R6 ;  /* 0x0000002004047824 */ /* 0x000fc600078e0206 */
[----:B------:R-:W-:Y:S02]  /*00c0*/  VIMNMX R9, PT, PT, R3, R2, !PT ;  /* 0x0000000203097248 */ /* 0x000fe40007fe0100 */
[----:B------:R-:W-:Y:S02]  /*00d0*/  VIMNMX R11, PT, PT, R5, R4, !PT ;  /* 0x00000004050b7248 */ /* 0x000fe40007fe0100 */
[-C--:B-1----:R-:W-:Y:S02]  /*00e0*/  ISETP.GE.AND P1, PT, R9, R0.reuse, PT ;  /* 0x000000000900720c */ /* 0x082fe40003f26270 */
[----:B------:R-:W-:-:S11]  /*00f0*/  ISETP.GE.AND P0, PT, R11, R0, PT ;  /* 0x000000000b00720c */ /* 0x000fd60003f06270 */
[----:B--2---:R-:W-:Y:S05]  /*0100*/  @P1 BRA `(.L_x_1) ;  /* 0x00000000007c1947 */ /* 0x004fea0003800000 */
[----:B------:R-:W0:Y:S01]  /*0110*/  LDCU.64 UR6, c[0x0][0x380] ;  /* 0x00007000ff0677ac */ /* 0x000e220008000a00 */
[----:B------:R-:W-:-:S04]  /*0120*/  IMAD R2, R2, R0, R3 ;  /* 0x0000000002027224 */ /* 0x000fc800078e0203 */
[----:B------:R-:W-:-:S05]  /*0130*/  IMAD R2, R2, 0x3, RZ ;  /* 0x0000000302027824 */ /* 0x000fca00078e02ff */
[----:B0-----:R-:W-:-:S04]  /*0140*/  IADD3 R8, P1, PT, R2, UR6, RZ ;  /* 0x0000000602087c10 */ /* 0x001fc8000ff3e0ff */
[----:B------:R-:W-:Y:S01]  /*0150*/  LEA.HI.X.SX32 R9, R2, UR7, 0x1, P1 ;  /* 0x0000000702097c11 */ /* 0x000fe200088f0eff */
[----:B------:R-:W0:Y:S01]  /*0160*/  S2R R18, SR_CgaCtaId ;  /* 0x0000000000127919 */ /* 0x000e220000008800 */
[----:B------:R-:W1:Y:S03]  /*0170*/  LDC.64 R2, c[0x0][0x390] ;  /* 0x0000e400ff027b82 */ /* 0x000e660000000a00 */
[----:B------:R-:W2:Y:S04]  /*0180*/  LDG.E.U8.CONSTANT R12, desc[UR4][R8.64+0x2] ;  /* 0x00000204080c7981 */ /* 0x000ea8000c1e9100 */
[----:B------:R-:W3:Y:S04]  /*0190*/  LDG.E.U8.CONSTANT R11, desc[UR4][R8.64+0x1] ;  /* 0x00000104080b7981 */ /* 0x000ee8000c1e9100 */
[----:B------:R4:W5:Y:S01]  /*01a0*/  LDG.E.U8.CONSTANT R10, desc[UR4][R8.64] ;  /* 0x00000004080a7981 */ /* 0x000962000c1e9100 */
[----:B------:R-:W-:-:S04]  /*01b0*/  MOV R13, 0x400 ;  /* 0x00000400000d7802 */ /* 0x000fc80000000f00 */
[C---:B------:R-:W-:Y:S02]  /*01c0*/  IADD3 R15, PT, PT, R13.reuse, 0x1080, RZ ;  /* 0x000010800d0f7810 */ /* 0x040fe40007ffe0ff */
[C---:B0-----:R-:W-:Y:S01]  /*01d0*/  LEA R14, R18.reuse, R13, 0x18 ;  /* 0x0000000d120e7211 */ /* 0x041fe200078ec0ff */
[----:B------:R-:W-:Y:S01]  /*01e0*/  VIADD R13, R13, 0x2100 ;  /* 0x000021000d0d7836 */ /* 0x000fe20000000000 */
[----:B------:R-:W-:-:S04]  /*01f0*/  LEA R16, R18, R15, 0x18 ;  /* 0x0000000f12107211 */ /* 0x000fc800078ec0ff */
[----:B------:R-:W-:Y:S01]  /*0200*/  LEA R18, R18, R13, 0x18 ;  /* 0x0000000d12127211 */ /* 0x000fe200078ec0ff */
[C---:B------:R-:W-:Y:S02]  /*0210*/  IMAD R13, R7.reuse, 0x84, R14 ;  /* 0x00000084070d7824 */ /* 0x040fe400078e020e */
[----:B----4-:R-:W-:-:S03]  /*0220*/  IMAD R9, R7, 0x84, R16 ;  /* 0x0000008407097824 */ /* 0x010fc600078e0210 */
[C---:B------:R-:W-:Y:S01]  /*0230*/  LEA R13, R6.reuse, R13, 0x2 ;  /* 0x0000000d060d7211 */ /* 0x040fe200078e10ff */
[----:B------:R-:W-:Y:S01]  /*0240*/  IMAD R9, R6, 0x4, R9 ;  /* 0x0000000406097824 */ /* 0x000fe200078e0209 */
[----:B--2---:R-:W-:Y:S02]  /*0250*/  I2FP.F32.U32 R12, R12 ;  /* 0x0000000c000c7245 */ /* 0x004fe40000201000 */
[----:B---3--:R-:W-:Y:S01]  /*0260*/  I2FP.F32.U32 R8, R11 ;  /* 0x0000000b00087245 */ /* 0x008fe20000201000 */
[----:B------:R-:W-:Y:S01]  /*0270*/  IMAD R11, R7, 0x84, R18 ;  /* 0x00000084070b7824 */ /* 0x000fe200078e0212 */
[----:B-----5:R-:W-:Y:S01]  /*0280*/  I2FP.F32.U32 R10, R10 ;  /* 0x0000000a000a7245 */ /* 0x020fe20000201000 */
[-CC-:B-1----:R-:W-:Y:S02]  /*0290*/  FFMA R12, R12, R2.reuse, R3.reuse ;  /* 0x000000020c0c7223 */ /* 0x182fe40000000003 */
[-CC-:B------:R-:W-:Y:S01]  /*02a0*/  FFMA R8, R8, R2.reuse, R3.reuse ;  /* 0x0000000208087223 */ /* 0x180fe20000000003 */
[----:B------:R-:W-:Y:S01]  /*02b0*/  LEA R11, R6, R11, 0x2 ;  /* 0x0000000b060b7211 */ /* 0x000fe200078e10ff */
[----:B------:R-:W-:Y:S01]  /*02c0*/  FFMA R10, R10, R2, R3 ;  /* 0x000000020a0a7223 */ /* 0x000fe20000000003 */
[----:B------:R0:W-:Y:S04]  /*02d0*/  STS [R13], R12 ;  /* 0x0000000c0d007388 */ /* 0x0001e80000000800 */
[----:B------:R0:W-:Y:S04]  /*02e0*/  STS [R9], R8 ;  /* 0x0000000809007388 */ /* 0x0001e80000000800 */
[----:B------:R0:W-:Y:S02]  /*02f0*/  STS [R11], R10 ;  /* 0x0000000a0b007388 */ /* 0x0001e40000000800 */
.L_x_1:
[----:B------:R-:W-:Y:S05]  /*0300*/  BSYNC.RECONVERGENT B0 ;  /* 0x0000000000007941 */ /* 0x000fea0003800200 */
.L_x_0:
[----:B------:R-:W-:Y:S06]  /*0310*/  BAR.SYNC.DEFER_BLOCKING 0x0 ;  /* 0x0000000000007b1d */ /* 0x000fec0000010000 */
[----:B------:R-:W-:Y:S05]  /*0320*/  @P0 EXIT ;  /* 0x000000000000094d */ /* 0x000fea0003800000 */
[----:B------:R-:W1:Y:S01]  /*0330*/  S2R R3, SR_CgaCtaId ;  /* 0x0000000000037919 */ /* 0x000e620000008800 */
[----:B------:R-:W-:Y:S01]  /*0340*/  MOV R2, 0x400 ;  /* 0x0000040000027802 */ /* 0x000fe20000000f00 */
[----:B------:R-:W-:-:S03]  /*0350*/  IMAD R5, R5, R0, R4 ;  /* 0x0000000005057224 */ /* 0x000fc600078e0204 */
[C---:B0-----:R-:W-:Y:S01]  /*0360*/  IADD3 R10, PT, PT, R2.reuse, 0x2100, RZ ;  /* 0x00002100020a7810 */ /* 0x041fe20007ffe0ff */
[----:B------:R-:W-:Y:S01]  /*0370*/  VIADD R8, R2, 0x1080 ;  /* 0x0000108002087836 */ /* 0x000fe20000000000 */
[----:B-1----:R-:W-:-:S04]  /*0380*/  LEA R9, R3, R2, 0x18 ;  /* 0x0000000203097211 */ /* 0x002fc800078ec0ff */
[C---:B------:R-:W-:Y:S02]  /*0390*/  LEA R11, R3.reuse, R8, 0x18 ;  /* 0x00000008030b7211 */ /* 0x040fe400078ec0ff */
[----:B------:R-:W-:Y:S01]  /*03a0*/  LEA R3, R3, R10, 0x18 ;  /* 0x0000000a03037211 */ /* 0x000fe200078ec0ff */
[C---:B------:R-:W-:Y:S02]  /*03b0*/  IMAD R2, R6.reuse, 0x84, R9 ;  /* 0x0000008406027824 */ /* 0x040fe400078e0209 */
[C---:B------:R-:W-:Y:S02]  /*03c0*/  IMAD R10, R6.reuse, 0x84, R11 ;  /* 0x00000084060a7824 */ /* 0x040fe400078e020b */
[----:B------:R-:W-:Y:S02]  /*03d0*/  IMAD R6, R6, 0x84, R3 ;  /* 0x0000008406067824 */ /* 0x000fe400078e0203 */
[C---:B------:R-:W-:Y:S01]  /*03e0*/  IMAD R8, R7.reuse, 0x4, R2 ;  /* 0x0000000407087824 */ /* 0x040fe200078e0202 */
[C---:B------:R-:W-:Y:S01]  /*03f0*/  LEA R10, R7.reuse, R10, 0x2 ;  /* 0x0000000a070a7211 */ /* 0x040fe200078e10ff */
[----:B------:R-:W0:Y:S01]  /*0400*/  LDC.64 R2, c[0x0][0x388] ;  /* 0x0000e200ff027b82 */ /* 0x000e220000000a00 */
[----:B------:R-:W-:Y:S01]  /*0410*/  LEA R12, R7, R6, 0x2 ;  /* 0x00000006070c7211 */ /* 0x000fe200078e10ff */
[----:B------:R-:W-:Y:S01]  /*0420*/  IMAD R7, R0, R0, RZ ;  /* 0x0000000000077224 */ /* 0x000fe200078e02ff */
[----:B------:R-:W1:Y:S04]  /*0430*/  LDS R9, [R8] ;  /* 0x0000000008097984 */ /* 0x000e680000000800 */
[----:B------:R-:W2:Y:S04]  /*0440*/  LDS R11, [R10] ;  /* 0x000000000a0b7984 */ /* 0x000ea80000000800 */
[----:B------:R-:W3:Y:S01]  /*0450*/  LDS R13, [R12] ;  /* 0x000000000c0d7984 */ /* 0x000ee20000000800 */
[----:B0-----:R-:W-:-:S04]  /*0460*/  IMAD.WIDE R2, R5, 0x4, R2 ;  /* 0x0000000405027825 */ /* 0x001fc800078e0202 */
[----:B------:R-:W-:-:S04]  /*0470*/  IMAD.WIDE.U32 R4, R7, 0x4, R2 ;  /* 0x0000000407047825 */ /* 0x000fc800078e0002 */
[----:B------:R-:W-:Y:S01]  /*0480*/  IMAD.WIDE.U32 R6, R7, 0x4, R4 ;  /* 0x0000000407067825 */ /* 0x000fe200078e0004 */
[----:B-1----:R-:W-:Y:S04]  /*0490*/  STG.E desc[UR4][R2.64], R9 ;  /* 0x0000000902007986 */ /* 0x002fe8000c101904 */
[----:B--2---:R-:W-:Y:S04]  /*04a0*/  STG.E desc[UR4][R4.64], R11 ;  /* 0x0000000b04007986 */ /* 0x004fe8000c101904 */
[----:B---3--:R-:W-:Y:S01]  /*04b0*/  STG.E desc[UR4][R6.64], R13 ;  /* 0x0000000d06007986 */ /* 0x008fe2000c101904 */
[----:B------:R-:W-:Y:S05]  /*04c0*/  EXIT ;  /* 0x000000000000794d */ /* 0x000fea0003800000 */
.L_x_2:
[----:B------:R-:W-:-:S00]  /*04d0*/  BRA `(.L_x_2) ;  /* 0xfffffffc00fc7947 */ /* 0x000fc0000383ffff */
[----:B------:R-:W-:-:S00]  /*04e0*/  NOP ;  /* 0x0000000000007918 */ /* 0x000fc00000000000 */
        /* <DEDUP_REMOVED lines=9> */
.L_x_3:


//--------------------- .nv.shared.scaleSwapTranspose_opt --------------------------
	.section	.nv.shared.scaleSwapTranspose_opt,"aw",@nobits
	.sectionflags	@""
	.align	4
.nv.shared.scaleSwapTranspose_opt:
	.zero		13696


//--------------------- .nv.shared.reserved.0     --------------------------
	.section	.nv.shared.reserved.0,"aw",@nobits
	.weak		__nv_reservedSMEM_offset_0_alias
	.size		__nv_reservedSMEM_offset_0_alias, 0, 64
	.other		__nv_reservedSMEM_offset_0_alias,@"STO_CUDA_RESERVED_SHARED STV_DEFAULT"
__nv_reservedSMEM_offset_0_alias:
	.zero		0
	.zero		64


//--------------------- .nv.constant0.scaleSwapTranspose_opt --------------------------
	.section	.nv.constant0.scaleSwapTranspose_opt,"a",@progbits
	.sectionflags	@""
	.align	4
.nv.constant0.scaleSwapTranspose_opt:
	.zero		924


//--------------------- SYMBOLS --------------------------

	.type		.nv.reservedSmem.offset0,@object
	.size		.nv.reservedSmem.offset0,0x4
	.type		.nv.reservedSmem.cap,@object
	.size		.nv.reservedSmem.cap,0x4
